//
// Generated by NVIDIA NVVM Compiler
//
// Compiler Build ID: CL-36424714
// Cuda compilation tools, release 13.0, V13.0.88
// Based on NVVM 20.0.0
//

.version 9.0
.target sm_100
.address_size 64

	// .globl	_Z7bitonicP4Dataii

.visible .entry _Z7bitonicP4Dataii(
	.param .u64 .ptr .align 1 _Z7bitonicP4Dataii_param_0,
	.param .u32 _Z7bitonicP4Dataii_param_1,
	.param .u32 _Z7bitonicP4Dataii_param_2
)
{
	.reg .pred 	%p<5>;
	.reg .b32 	%r<13>;
	.reg .b32 	%f<13>;
	.reg .b64 	%rd<11>;

	ld.param.u64 	%rd6, [_Z7bitonicP4Dataii_param_0];
	ld.param.u32 	%r4, [_Z7bitonicP4Dataii_param_1];
	ld.param.u32 	%r3, [_Z7bitonicP4Dataii_param_2];
	cvta.to.global.u64 	%rd1, %rd6;
	mov.u32 	%r5, %tid.x;
	mov.u32 	%r6, %ntid.x;
	mov.u32 	%r7, %ctaid.x;
	mad.lo.s32 	%r1, %r6, %r7, %r5;
	xor.b32  	%r2, %r4, %r1;
	setp.le.s32 	%p1, %r2, %r1;
	@%p1 bra 	$L__BB0_6;
	and.b32  	%r8, %r3, %r1;
	setp.ne.s32 	%p2, %r8, 0;
	@%p2 bra 	$L__BB0_4;
	mul.wide.s32 	%rd9, %r1, 16;
	add.s64 	%rd2, %rd1, %rd9;
	ld.global.f32 	%f1, [%rd2];
	mul.wide.s32 	%rd10, %r2, 16;
	add.s64 	%rd3, %rd1, %rd10;
	ld.global.f32 	%f2, [%rd3];
	setp.leu.f32 	%p4, %f1, %f2;
	@%p4 bra 	$L__BB0_6;
	ld.global.f32 	%f9, [%rd2+4];
	ld.global.u32 	%r11, [%rd2+8];
	ld.global.f32 	%f10, [%rd2+12];
	ld.global.f32 	%f11, [%rd3+4];
	ld.global.u32 	%r12, [%rd3+8];
	ld.global.f32 	%f12, [%rd3+12];
	st.global.f32 	[%rd2], %f2;
	st.global.f32 	[%rd2+4], %f11;
	st.global.u32 	[%rd2+8], %r12;
	st.global.f32 	[%rd2+12], %f12;
	st.global.f32 	[%rd3], %f1;
	st.global.f32 	[%rd3+4], %f9;
	st.global.u32 	[%rd3+8], %r11;
	st.global.f32 	[%rd3+12], %f10;
	bra.uni 	$L__BB0_6;
$L__BB0_4:
	mul.wide.s32 	%rd7, %r1, 16;
	add.s64 	%rd4, %rd1, %rd7;
	ld.global.f32 	%f3, [%rd4];
	mul.wide.s32 	%rd8, %r2, 16;
	add.s64 	%rd5, %rd1, %rd8;
	ld.global.f32 	%f4, [%rd5];
	setp.geu.f32 	%p3, %f3, %f4;
	@%p3 bra 	$L__BB0_6;
	ld.global.f32 	%f5, [%rd4+4];
	ld.global.u32 	%r9, [%rd4+8];
	ld.global.f32 	%f6, [%rd4+12];
	ld.global.f32 	%f7, [%rd5+4];
	ld.global.u32 	%r10, [%rd5+8];
	ld.global.f32 	%f8, [%rd5+12];
	st.global.f32 	[%rd4], %f4;
	st.global.f32 	[%rd4+4], %f7;
	st.global.u32 	[%rd4+8], %r10;
	st.global.f32 	[%rd4+12], %f8;
	st.global.f32 	[%rd5], %f3;
	st.global.f32 	[%rd5+4], %f5;
	st.global.u32 	[%rd5+8], %r9;
	st.global.f32 	[%rd5+12], %f6;
$L__BB0_6:
	ret;

}
	// .globl	_Z4scanP4DataPfii
.visible .entry _Z4scanP4DataPfii(
	.param .u64 .ptr .align 1 _Z4scanP4DataPfii_param_0,
	.param .u64 .ptr .align 1 _Z4scanP4DataPfii_param_1,
	.param .u32 _Z4scanP4DataPfii_param_2,
	.param .u32 _Z4scanP4DataPfii_param_3
)
{
	.reg .pred 	%p<6>;
	.reg .b32 	%r<15>;
	.reg .b32 	%f<6>;
	.reg .b64 	%rd<18>;

	ld.param.u64 	%rd4, [_Z4scanP4DataPfii_param_0];
	ld.param.u64 	%rd3, [_Z4scanP4DataPfii_param_1];
	ld.param.u32 	%r9, [_Z4scanP4DataPfii_param_2];
	ld.param.u32 	%r10, [_Z4scanP4DataPfii_param_3];
	cvta.to.global.u64 	%rd1, %rd4;
	mov.u32 	%r1, %ctaid.x;
	mov.u32 	%r2, %tid.x;
	mul.lo.s32 	%r3, %r10, %r1;
	add.s32 	%r4, %r3, %r2;
	setp.ge.s32 	%p1, %r4, %r9;
	@%p1 bra 	$L__BB1_2;
	mul.wide.s32 	%rd7, %r4, 16;
	add.s64 	%rd8, %rd1, %rd7;
	ld.global.f32 	%f1, [%rd8+4];
	st.global.f32 	[%rd8+12], %f1;
	bra.uni 	$L__BB1_3;
$L__BB1_2:
	mul.wide.s32 	%rd5, %r4, 16;
	add.s64 	%rd6, %rd1, %rd5;
	mov.b32 	%r11, 0;
	st.global.u32 	[%rd6+12], %r11;
$L__BB1_3:
	bar.sync 	0;
	mov.u32 	%r5, %ntid.x;
	setp.lt.u32 	%p2, %r5, 2;
	@%p2 bra 	$L__BB1_8;
	mul.wide.s32 	%rd9, %r4, 16;
	add.s64 	%rd10, %rd1, %rd9;
	add.s64 	%rd2, %rd10, 12;
	mov.b32 	%r14, 1;
$L__BB1_5:
	bar.sync 	0;
	sub.s32 	%r7, %r4, %r14;
	setp.lt.s32 	%p3, %r7, %r3;
	@%p3 bra 	$L__BB1_7;
	mul.wide.s32 	%rd11, %r7, 16;
	add.s64 	%rd12, %rd1, %rd11;
	ld.global.f32 	%f2, [%rd12+12];
	ld.global.f32 	%f3, [%rd2];
	add.f32 	%f4, %f2, %f3;
	st.global.f32 	[%rd2], %f4;
$L__BB1_7:
	shl.b32 	%r14, %r14, 1;
	setp.lt.u32 	%p4, %r14, %r5;
	@%p4 bra 	$L__BB1_5;
$L__BB1_8:
	add.s32 	%r13, %r5, -1;
	setp.ne.s32 	%p5, %r2, %r13;
	@%p5 bra 	$L__BB1_10;
	mul.wide.s32 	%rd13, %r4, 16;
	add.s64 	%rd14, %rd1, %rd13;
	ld.global.f32 	%f5, [%rd14+12];
	cvta.to.global.u64 	%rd15, %rd3;
	mul.wide.u32 	%rd16, %r1, 4;
	add.s64 	%rd17, %rd15, %rd16;
	st.global.f32 	[%rd17], %f5;
$L__BB1_10:
	bar.sync 	0;
	ret;

}
	// .globl	_Z5accumP4DataPfii
.visible .entry _Z5accumP4DataPfii(
	.param .u64 .ptr .align 1 _Z5accumP4DataPfii_param_0,
	.param .u64 .ptr .align 1 _Z5accumP4DataPfii_param_1,
	.param .u32 _Z5accumP4DataPfii_param_2,
	.param .u32 _Z5accumP4DataPfii_param_3
)
{
	.reg .pred 	%p<6>;
	.reg .b32 	%r<18>;
	.reg .b32 	%f<18>;
	.reg .b64 	%rd<17>;

	ld.param.u64 	%rd9, [_Z5accumP4DataPfii_param_0];
	ld.param.u64 	%rd10, [_Z5accumP4DataPfii_param_1];
	ld.param.u32 	%r11, [_Z5accumP4DataPfii_param_3];
	cvta.to.global.u64 	%rd1, %rd10;
	mov.u32 	%r1, %ctaid.x;
	setp.eq.s32 	%p1, %r1, 0;
	@%p1 bra 	$L__BB2_7;
	cvta.to.global.u64 	%rd11, %rd9;
	mov.u32 	%r13, %tid.x;
	mad.lo.s32 	%r14, %r11, %r1, %r13;
	mul.wide.s32 	%rd12, %r14, 16;
	add.s64 	%rd13, %rd11, %rd12;
	add.s64 	%rd2, %rd13, 12;
	ld.global.f32 	%f16, [%rd13+12];
	and.b32  	%r2, %r1, 3;
	setp.lt.u32 	%p2, %r1, 4;
	mov.b32 	%r16, 0;
	@%p2 bra 	$L__BB2_4;
	and.b32  	%r16, %r1, 2147483644;
	neg.s32 	%r15, %r16;
	add.s64 	%rd15, %rd1, 8;
$L__BB2_3:
	ld.global.f32 	%f7, [%rd15+-8];
	add.f32 	%f8, %f7, %f16;
	st.global.f32 	[%rd2], %f8;
	ld.global.f32 	%f9, [%rd15+-4];
	add.f32 	%f10, %f9, %f8;
	st.global.f32 	[%rd2], %f10;
	ld.global.f32 	%f11, [%rd15];
	add.f32 	%f12, %f11, %f10;
	st.global.f32 	[%rd2], %f12;
	ld.global.f32 	%f13, [%rd15+4];
	add.f32 	%f16, %f13, %f12;
	st.global.f32 	[%rd2], %f16;
	add.s32 	%r15, %r15, 4;
	add.s64 	%rd15, %rd15, 16;
	setp.ne.s32 	%p3, %r15, 0;
	@%p3 bra 	$L__BB2_3;
$L__BB2_4:
	setp.eq.s32 	%p4, %r2, 0;
	@%p4 bra 	$L__BB2_7;
	mul.wide.u32 	%rd14, %r16, 4;
	add.s64 	%rd16, %rd1, %rd14;
	neg.s32 	%r17, %r2;
$L__BB2_6:
	.pragma "nounroll";
	ld.global.f32 	%f14, [%rd16];
	add.f32 	%f16, %f14, %f16;
	st.global.f32 	[%rd2], %f16;
	add.s64 	%rd16, %rd16, 4;
	add.s32 	%r17, %r17, 1;
	setp.ne.s32 	%p5, %r17, 0;
	@%p5 bra 	$L__BB2_6;
$L__BB2_7:
	ret;

}


// ===== COMPILED SASS (sm_100) =====

	.target	sm_100

	.elftype	@"ET_EXEC"


//--------------------- .note.nv.tkinfo           --------------------------
	.section	.note.nv.tkinfo,"",@"SHT_NOTE"
	.sectionflags	@"SHF_NOTE_NV_TKINFO"
	.tkinfo
        /*0018*/ 	.word	0x00000002
        /*0030*/ 	.string	""
        /*0030*/ 	.string	"ptxas"
        /*0030*/ 	.string	"Cuda compilation tools, release 13.0, V13.0.88"
        /*0030*/ 	.string	"Build cuda_13.0.r13.0/compiler.36424714_0"
        /*0030*/ 	.string	"-arch sm_100 -m 64 "



//--------------------- .note.nv.cuinfo           --------------------------
	.section	.note.nv.cuinfo,"",@"SHT_NOTE"
	.sectionflags	@"SHF_NOTE_NV_CUINFO"
        /*0018*/ 	.short	0x0002
        /*001a*/ 	.short	0x0064
        /*001c*/ 	.short	0x0082
	.zero		2


//--------------------- .nv.info                  --------------------------
	.section	.nv.info,"",@"SHT_CUDA_INFO"
	.align	4


	//----- nvinfo : EIATTR_REGCOUNT
	.align		4
        /*0000*/ 	.byte	0x04, 0x2f
        /*0002*/ 	.short	(.L_1 - .L_0)
	.align		4
.L_0:
        /*0004*/ 	.word	index@(_Z7bitonicP4Dataii)
        /*0008*/ 	.word	0x00000016


	//----- nvinfo : EIATTR_FRAME_SIZE
	.align		4
.L_1:
        /*000c*/ 	.byte	0x04, 0x11
        /*000e*/ 	.short	(.L_3 - .L_2)
	.align		4
.L_2:
        /*0010*/ 	.word	index@(_Z7bitonicP4Dataii)
        /*0014*/ 	.word	0x00000000


	//----- nvinfo : EIATTR_REGCOUNT
	.align		4
.L_3:
        /*0018*/ 	.byte	0x04, 0x2f
        /*001a*/ 	.short	(.L_5 - .L_4)
	.align		4
.L_4:
        /*001c*/ 	.word	index@(_Z4scanP4DataPfii)
        /*0020*/ 	.word	0x00000012


	//----- nvinfo : EIATTR_FRAME_SIZE
	.align		4
.L_5:
        /*0024*/ 	.byte	0x04, 0x11
        /*0026*/ 	.short	(.L_7 - .L_6)
	.align		4
.L_6:
        /*0028*/ 	.word	index@(_Z4scanP4DataPfii)
        /*002c*/ 	.word	0x00000000


	//----- nvinfo : EIATTR_REGCOUNT
	.align		4
.L_7:
        /*0030*/ 	.byte	0x04, 0x2f
        /*0032*/ 	.short	(.L_9 - .L_8)
	.align		4
.L_8:
        /*0034*/ 	.word	index@(_Z5accumP4DataPfii)
        /*0038*/ 	.word	0x00000012


	//----- nvinfo : EIATTR_FRAME_SIZE
	.align		4
.L_9:
        /*003c*/ 	.byte	0x04, 0x11
        /*003e*/ 	.short	(.L_11 - .L_10)
	.align		4
.L_10:
        /*0040*/ 	.word	index@(_Z5accumP4DataPfii)
        /*0044*/ 	.word	0x00000000


	//----- nvinfo : EIATTR_MIN_STACK_SIZE
	.align		4
.L_11:
        /*0048*/ 	.byte	0x04, 0x12
        /*004a*/ 	.short	(.L_13 - .L_12)
	.align		4
.L_12:
        /*004c*/ 	.word	index@(_Z5accumP4DataPfii)
        /*0050*/ 	.word	0x00000000


	//----- nvinfo : EIATTR_MIN_STACK_SIZE
	.align		4
.L_13:
        /*0054*/ 	.byte	0x04, 0x12
        /*0056*/ 	.short	(.L_15 - .L_14)
	.align		4
.L_14:
        /*0058*/ 	.word	index@(_Z4scanP4DataPfii)
        /*005c*/ 	.word	0x00000000


	//----- nvinfo : EIATTR_MIN_STACK_SIZE
	.align		4
.L_15:
        /*0060*/ 	.byte	0x04, 0x12
        /*0062*/ 	.short	(.L_17 - .L_16)
	.align		4
.L_16:
        /*0064*/ 	.word	index@(_Z7bitonicP4Dataii)
        /*0068*/ 	.word	0x00000000
.L_17:


//--------------------- .nv.compat                --------------------------
	.section	.nv.compat,"",@"SHT_CUDA_COMPAT_INFO"
	.align	4
        /*0000*/ 	.byte	0x02, 0x09, 0x00, 0x00, 0x02, 0x02, 0x01, 0x00, 0x02, 0x05, 0x05, 0x00, 0x03, 0x07, 0x01, 0x01
        /*0010*/ 	.byte	0x02, 0x03, 0x00, 0x00, 0x02, 0x06, 0x01, 0x00, 0x04, 0x0b, 0x08, 0x00, 0x09, 0x00, 0x00, 0x00
        /*0020*/ 	.byte	0x00, 0x00, 0x00, 0x00


//--------------------- .nv.info._Z5accumP4DataPfii --------------------------
	.section	.nv.info._Z5accumP4DataPfii,"",@"SHT_CUDA_INFO"
	.sectionflags	@""
	.align	4


	//----- nvinfo : EIATTR_CUDA_API_VERSION
	.align		4
        /*0000*/ 	.byte	0x04, 0x37
        /*0002*/ 	.short	(.L_19 - .L_18)
.L_18:
        /*0004*/ 	.word	0x00000082


	//----- nvinfo : EIATTR_KPARAM_INFO
	.align		4
.L_19:
        /*0008*/ 	.byte	0x04, 0x17
        /*000a*/ 	.short	(.L_21 - .L_20)
.L_20:
        /*000c*/ 	.word	0x00000000
        /*0010*/ 	.short	0x0003
        /*0012*/ 	.short	0x0014
        /*0014*/ 	.byte	0x00, 0xf0, 0x11, 0x00


	//----- nvinfo : EIATTR_KPARAM_INFO
	.align		4
.L_21:
        /*0018*/ 	.byte	0x04, 0x17
        /*001a*/ 	.short	(.L_23 - .L_22)
.L_22:
        /*001c*/ 	.word	0x00000000
        /*0020*/ 	.short	0x0002
        /*0022*/ 	.short	0x0010
        /*0024*/ 	.byte	0x00, 0xf0, 0x11, 0x00


	//----- nvinfo : EIATTR_KPARAM_INFO
	.align		4
.L_23:
        /*0028*/ 	.byte	0x04, 0x17
        /*002a*/ 	.short	(.L_25 - .L_24)
.L_24:
        /*002c*/ 	.word	0x00000000
        /*0030*/ 	.short	0x0001
        /*0032*/ 	.short	0x0008
        /*0034*/ 	.byte	0x00, 0xf5, 0x21, 0x00


	//----- nvinfo : EIATTR_KPARAM_INFO
	.align		4
.L_25:
        /*0038*/ 	.byte	0x04, 0x17
        /*003a*/ 	.short	(.L_27 - .L_26)
.L_26:
        /*003c*/ 	.word	0x00000000
        /*0040*/ 	.short	0x0000
        /*0042*/ 	.short	0x0000
        /*0044*/ 	.byte	0x00, 0xf5, 0x21, 0x00


	//----- nvinfo : EIATTR_SPARSE_MMA_MASK
	.align		4
.L_27:
        /*0048*/ 	.byte	0x03, 0x50
        /*004a*/ 	.short	0x0000


	//----- nvinfo : EIATTR_MAXREG_COUNT
	.align		4
        /*004c*/ 	.byte	0x03, 0x1b
        /*004e*/ 	.short	0x00ff


	//----- nvinfo : EIATTR_MERCURY_ISA_VERSION
	.align		4
        /*0050*/ 	.byte	0x03, 0x5f
        /*0052*/ 	.short	0x0101


	//----- nvinfo : EIATTR_VRC_CTA_INIT_COUNT
	.align		4
        /*0054*/ 	.byte	0x02, 0x4a
	.zero		1
	.zero		1


	//----- nvinfo : EIATTR_EXIT_INSTR_OFFSETS
	.align		4
        /*0058*/ 	.byte	0x04, 0x1c
        /*005a*/ 	.short	(.L_29 - .L_28)


	//   ....[0]....
.L_28:
        /*005c*/ 	.word	0x00000030


	//   ....[1]....
        /*0060*/ 	.word	0x000008b0


	//   ....[2]....
        /*0064*/ 	.word	0x00000990


	//----- nvinfo : EIATTR_CBANK_PARAM_SIZE
	.align		4
.L_29:
        /*0068*/ 	.byte	0x03, 0x19
        /*006a*/ 	.short	0x0018


	//----- nvinfo : EIATTR_PARAM_CBANK
	.align		4
        /*006c*/ 	.byte	0x04, 0x0a
        /*006e*/ 	.short	(.L_31 - .L_30)
	.align		4
.L_30:
        /*0070*/ 	.word	index@(.nv.constant0._Z5accumP4DataPfii)
        /*0074*/ 	.short	0x0380
        /*0076*/ 	.short	0x0018


	//----- nvinfo : EIATTR_SW_WAR
	.align		4
.L_31:
        /*0078*/ 	.byte	0x04, 0x36
        /*007a*/ 	.short	(.L_33 - .L_32)
.L_32:
        /*007c*/ 	.word	0x00000008
.L_33:


//--------------------- .nv.info._Z4scanP4DataPfii --------------------------
	.section	.nv.info._Z4scanP4DataPfii,"",@"SHT_CUDA_INFO"
	.sectionflags	@""
	.align	4


	//----- nvinfo : EIATTR_CUDA_API_VERSION
	.align		4
        /*0000*/ 	.byte	0x04, 0x37
        /*0002*/ 	.short	(.L_35 - .L_34)
.L_34:
        /*0004*/ 	.word	0x00000082


	//----- nvinfo : EIATTR_KPARAM_INFO
	.align		4
.L_35:
        /*0008*/ 	.byte	0x04, 0x17
        /*000a*/ 	.short	(.L_37 - .L_36)
.L_36:
        /*000c*/ 	.word	0x00000000
        /*0010*/ 	.short	0x0003
        /*0012*/ 	.short	0x0014
        /*0014*/ 	.byte	0x00, 0xf0, 0x11, 0x00


	//----- nvinfo : EIATTR_KPARAM_INFO
	.align		4
.L_37:
        /*0018*/ 	.byte	0x04, 0x17
        /*001a*/ 	.short	(.L_39 - .L_38)
.L_38:
        /*001c*/ 	.word	0x00000000
        /*0020*/ 	.short	0x0002
        /*0022*/ 	.short	0x0010
        /*0024*/ 	.byte	0x00, 0xf0, 0x11, 0x00


	//----- nvinfo : EIATTR_KPARAM_INFO
	.align		4
.L_39:
        /*0028*/ 	.byte	0x04, 0x17
        /*002a*/ 	.short	(.L_41 - .L_40)
.L_40:
        /*002c*/ 	.word	0x00000000
        /*0030*/ 	.short	0x0001
        /*0032*/ 	.short	0x0008
        /*0034*/ 	.byte	0x00, 0xf5, 0x21, 0x00


	//----- nvinfo : EIATTR_KPARAM_INFO
	.align		4
.L_41:
        /*0038*/ 	.byte	0x04, 0x17
        /*003a*/ 	.short	(.L_43 - .L_42)
.L_42:
        /*003c*/ 	.word	0x00000000
        /*0040*/ 	.short	0x0000
        /*0042*/ 	.short	0x0000
        /*0044*/ 	.byte	0x00, 0xf5, 0x21, 0x00


	//----- nvinfo : EIATTR_SPARSE_MMA_MASK
	.align		4
.L_43:
        /*0048*/ 	.byte	0x03, 0x50
        /*004a*/ 	.short	0x0000


	//----- nvinfo : EIATTR_MAXREG_COUNT
	.align		4
        /*004c*/ 	.byte	0x03, 0x1b
        /*004e*/ 	.short	0x00ff


	//----- nvinfo : EIATTR_NUM_BARRIERS
	.align		4
        /*0050*/ 	.byte	0x02, 0x4c
        /*0052*/ 	.byte	0x01
	.zero		1


	//----- nvinfo : EIATTR_MERCURY_ISA_VERSION
	.align		4
        /*0054*/ 	.byte	0x03, 0x5f
        /*0056*/ 	.short	0x0101


	//----- nvinfo : EIATTR_VRC_CTA_INIT_COUNT
	.align		4
        /*0058*/ 	.byte	0x02, 0x4a
	.zero		1
	.zero		1


	//----- nvinfo : EIATTR_EXIT_INSTR_OFFSETS
	.align		4
        /*005c*/ 	.byte	0x04, 0x1c
        /*005e*/ 	.short	(.L_45 - .L_44)


	//   ....[0]....
.L_44:
        /*0060*/ 	.word	0x00000330


	//----- nvinfo : EIATTR_CRS_STACK_SIZE
	.align		4
.L_45:
        /*0064*/ 	.byte	0x04, 0x1e
        /*0066*/ 	.short	(.L_47 - .L_46)
.L_46:
        /*0068*/ 	.word	0x00000000


	//----- nvinfo : EIATTR_CBANK_PARAM_SIZE
	.align		4
.L_47:
        /*006c*/ 	.byte	0x03, 0x19
        /*006e*/ 	.short	0x0018


	//----- nvinfo : EIATTR_PARAM_CBANK
	.align		4
        /*0070*/ 	.byte	0x04, 0x0a
        /*0072*/ 	.short	(.L_49 - .L_48)
	.align		4
.L_48:
        /*0074*/ 	.word	index@(.nv.constant0._Z4scanP4DataPfii)
        /*0078*/ 	.short	0x0380
        /*007a*/ 	.short	0x0018


	//----- nvinfo : EIATTR_SW_WAR
	.align		4
.L_49:
        /*007c*/ 	.byte	0x04, 0x36
        /*007e*/ 	.short	(.L_51 - .L_50)
.L_50:
        /*0080*/ 	.word	0x00000008
.L_51:


//--------------------- .nv.info._Z7bitonicP4Dataii --------------------------
	.section	.nv.info._Z7bitonicP4Dataii,"",@"SHT_CUDA_INFO"
	.sectionflags	@""
	.align	4


	//----- nvinfo : EIATTR_CUDA_API_VERSION
	.align		4
        /*0000*/ 	.byte	0x04, 0x37
        /*0002*/ 	.short	(.L_53 - .L_52)
.L_52:
        /*0004*/ 	.word	0x00000082


	//----- nvinfo : EIATTR_KPARAM_INFO
	.align		4
.L_53:
        /*0008*/ 	.byte	0x04, 0x17
        /*000a*/ 	.short	(.L_55 - .L_54)
.L_54:
        /*000c*/ 	.word	0x00000000
        /*0010*/ 	.short	0x0002
        /*0012*/ 	.short	0x000c
        /*0014*/ 	.byte	0x00, 0xf0, 0x11, 0x00


	//----- nvinfo : EIATTR_KPARAM_INFO
	.align		4
.L_55:
        /*0018*/ 	.byte	0x04, 0x17
        /*001a*/ 	.short	(.L_57 - .L_56)
.L_56:
        /*001c*/ 	.word	0x00000000
        /*0020*/ 	.short	0x0001
        /*0022*/ 	.short	0x0008
        /*0024*/ 	.byte	0x00, 0xf0, 0x11, 0x00


	//----- nvinfo : EIATTR_KPARAM_INFO
	.align		4
.L_57:
        /*0028*/ 	.byte	0x04, 0x17
        /*002a*/ 	.short	(.L_59 - .L_58)
.L_58:
        /*002c*/ 	.word	0x00000000
        /*0030*/ 	.short	0x0000
        /*0032*/ 	.short	0x0000
        /*0034*/ 	.byte	0x00, 0xf5, 0x21, 0x00


	//----- nvinfo : EIATTR_SPARSE_MMA_MASK
	.align		4
.L_59:
        /*0038*/ 	.byte	0x03, 0x50
        /*003a*/ 	.short	0x0000


	//----- nvinfo : EIATTR_MAXREG_COUNT
	.align		4
        /*003c*/ 	.byte	0x03, 0x1b
        /*003e*/ 	.short	0x00ff


	//----- nvinfo : EIATTR_MERCURY_ISA_VERSION
	.align		4
        /*0040*/ 	.byte	0x03, 0x5f
        /*0042*/ 	.short	0x0101


	//----- nvinfo : EIATTR_VRC_CTA_INIT_COUNT
	.align		4
        /*0044*/ 	.byte	0x02, 0x4a
	.zero		1
	.zero		1


	//----- nvinfo : EIATTR_EXIT_INSTR_OFFSETS
	.align		4
        /*0048*/ 	.byte	0x04, 0x1c
        /*004a*/ 	.short	(.L_61 - .L_60)


	//   ....[0]....
.L_60:
        /*004c*/ 	.word	0x00000080


	//   ....[1]....
        /*0050*/ 	.word	0x00000130


	//   ....[2]....
        /*0054*/ 	.word	0x00000220


	//   ....[3]....
        /*0058*/ 	.word	0x00000290


	//   ....[4]....
        /*005c*/ 	.word	0x00000380


	//----- nvinfo : EIATTR_CRS_STACK_SIZE
	.align		4
.L_61:
        /*0060*/ 	.byte	0x04, 0x1e
        /*0062*/ 	.short	(.L_63 - .L_62)
.L_62:
        /*0064*/ 	.word	0x00000000


	//----- nvinfo : EIATTR_CBANK_PARAM_SIZE
	.align		4
.L_63:
        /*0068*/ 	.byte	0x03, 0x19
        /*006a*/ 	.short	0x0010


	//----- nvinfo : EIATTR_PARAM_CBANK
	.align		4
        /*006c*/ 	.byte	0x04, 0x0a
        /*006e*/ 	.short	(.L_65 - .L_64)
	.align		4
.L_64:
        /*0070*/ 	.word	index@(.nv.constant0._Z7bitonicP4Dataii)
        /*0074*/ 	.short	0x0380
        /*0076*/ 	.short	0x0010


	//----- nvinfo : EIATTR_SW_WAR
	.align		4
.L_65:
        /*0078*/ 	.byte	0x04, 0x36
        /*007a*/ 	.short	(.L_67 - .L_66)
.L_66:
        /*007c*/ 	.word	0x00000008
.L_67:


//--------------------- .nv.callgraph             --------------------------
	.section	.nv.callgraph,"",@"SHT_CUDA_CALLGRAPH"
	.align	4
	.sectionentsize	8
	.align		4
        /*0000*/ 	.word	0x00000000
	.align		4
        /*0004*/ 	.word	0xffffffff
	.align		4
        /*0008*/ 	.word	0x00000000
	.align		4
        /*000c*/ 	.word	0xfffffffe
	.align		4
        /*0010*/ 	.word	0x00000000
	.align		4
        /*0014*/ 	.word	0xfffffffd
	.align		4
        /*0018*/ 	.word	0x00000000
	.align		4
        /*001c*/ 	.word	0xfffffffc


//--------------------- .text._Z5accumP4DataPfii  --------------------------
	.section	.text._Z5accumP4DataPfii,"ax",@progbits
	.align	128
        .global         _Z5accumP4DataPfii
        .type           _Z5accumP4DataPfii,@function
        .size           _Z5accumP4DataPfii,(.L_x_19 - _Z5accumP4DataPfii)
        .other          _Z5accumP4DataPfii,@"STO_CUDA_ENTRY STV_DEFAULT"
_Z5accumP4DataPfii:
.text._Z5accumP4DataPfii:
[----:B------:R-:W-:Y:S08]  /*0000*/  LDC R1, c[0x0][0x37c] ;  /* 0x0000df00ff017b82 */ /* 0x000ff00000000800 */
[----:B------:R-:W0:Y:S02]  /*0010*/  S2UR UR5, SR_CTAID.X ;  /* 0x00000000000579c3 */ /* 0x000e240000002500 */
[----:B0-----:R-:W-:-:S13]  /*0020*/  ISETP.NE.AND P0, PT, RZ, UR5, PT ;  /* 0x00000005ff007c0c */ /* 0x001fda000bf05270 */
[----:B------:R-:W-:Y:S05]  /*0030*/  @!P0 EXIT ;  /* 0x000000000000894d */ /* 0x000fea0003800000 */
[----:B------:R-:W0:Y:S01]  /*0040*/  S2R R5, SR_TID.X ;  /* 0x0000000000057919 */ /* 0x000e220000002100 */
[----:B------:R-:W0:Y:S01]  /*0050*/  LDC R0, c[0x0][0x394] ;  /* 0x0000e500ff007b82 */ /* 0x000e220000000800 */
[----:B------:R-:W1:Y:S07]  /*0060*/  LDCU.64 UR10, c[0x0][0x358] ;  /* 0x00006b00ff0a77ac */ /* 0x000e6e0008000a00 */
[----:B------:R-:W2:Y:S01]  /*0070*/  LDC.64 R2, c[0x0][0x380] ;  /* 0x0000e000ff027b82 */ /* 0x000ea20000000a00 */
[----:B0-----:R-:W-:-:S04]  /*0080*/  IMAD R5, R0, UR5, R5 ;  /* 0x0000000500057c24 */ /* 0x001fc8000f8e0205 */
[----:B--2---:R-:W-:-:S05]  /*0090*/  IMAD.WIDE R2, R5, 0x10, R2 ;  /* 0x0000001005027825 */ /* 0x004fca00078e0202 */
[----:B-1----:R0:W5:Y:S01]  /*00a0*/  LDG.E R7, desc[UR10][R2.64+0xc] ;  /* 0x00000c0a02077981 */ /* 0x002162000c1e1900 */
[----:B------:R-:W-:Y:S02]  /*00b0*/  UISETP.GE.U32.AND UP0, UPT, UR5, 0x4, UPT ;  /* 0x000000040500788c */ /* 0x000fe4000bf06070 */
[----:B------:R-:W-:Y:S01]  /*00c0*/  ULOP3.LUT UR8, UR5, 0x3, URZ, 0xc0, !UPT ;  /* 0x0000000305087892 */ /* 0x000fe2000f8ec0ff */
[----:B------:R-:W-:-:S06]  /*00d0*/  UMOV UR4, URZ ;  /* 0x000000ff00047c82 */ /* 0x000fcc0008000000 */
[----:B0-----:R-:W-:Y:S05]  /*00e0*/  BRA.U !UP0, `(.L_x_0) ;  /* 0x0000000508ec7547 */ /* 0x001fea000b800000 */
[----:B------:R-:W0:Y:S01]  /*00f0*/  LDCU.64 UR6, c[0x0][0x388] ;  /* 0x00007100ff0677ac */ /* 0x000e220008000a00 */
[----:B------:R-:W-:-:S04]  /*0100*/  ULOP3.LUT UR4, UR5, 0x7ffffffc, URZ, 0xc0, !UPT ;  /* 0x7ffffffc05047892 */ /* 0x000fc8000f8ec0ff */
[----:B------:R-:W-:Y:S02]  /*0110*/  UIADD3 UR5, UPT, UPT, -UR4, URZ, URZ ;  /* 0x000000ff04057290 */ /* 0x000fe4000fffe1ff */
[----:B0-----:R-:W-:-:S04]  /*0120*/  UIADD3 UR6, UP0, UPT, UR6, 0x8, URZ ;  /* 0x0000000806067890 */ /* 0x001fc8000ff1e0ff */
[----:B------:R-:W-:Y:S02]  /*0130*/  UIADD3.X UR7, UPT, UPT, URZ, UR7, URZ, UP0, !UPT ;  /* 0x00000007ff077290 */ /* 0x000fe400087fe4ff */
[----:B------:R-:W-:Y:S01]  /*0140*/  UISETP.GE.AND UP0, UPT, UR5, URZ, UPT ;  /* 0x000000ff0500728c */ /* 0x000fe2000bf06270 */
[----:B------:R-:W-:-:S03]  /*0150*/  MOV R4, UR6 ;  /* 0x0000000600047c02 */ /* 0x000fc60008000f00 */
[----:B------:R-:W-:-:S05]  /*0160*/  MOV R5, UR7 ;  /* 0x0000000700057c02 */ /* 0x000fca0008000f00 */
[----:B------:R-:W-:Y:S05]  /*0170*/  BRA.U UP0, `(.L_x_1) ;  /* 0x00000005007c7547 */ /* 0x000fea000b800000 */
[----:B------:R-:W-:Y:S02]  /*0180*/  UIADD3 UR6, UPT, UPT, -UR5, URZ, URZ ;  /* 0x000000ff05067290 */ /* 0x000fe4000fffe1ff */
[----:B------:R-:W-:Y:S02]  /*0190*/  UPLOP3.LUT UP0, UPT, UPT, UPT, UPT, 0x80, 0x8 ;  /* 0x000000000008789c */ /* 0x000fe40003f0f070 */
[----:B------:R-:W-:-:S09]  /*01a0*/  UISETP.GT.AND UP1, UPT, UR6, 0xc, UPT ;  /* 0x0000000c0600788c */ /* 0x000fd2000bf24270 */
[----:B------:R-:W-:Y:S05]  /*01b0*/  BRA.U !UP1, `(.L_x_2) ;  /* 0x0000000109e07547 */ /* 0x000fea000b800000 */
[----:B------:R-:W-:-:S11]  /*01c0*/  UPLOP3.LUT UP0, UPT, UPT, UPT, UPT, 0x40, 0x4 ;  /* 0x000000000004789c */ /* 0x000fd60003f0e870 */
.L_x_3:
[----:B------:R-:W2:Y:S02]  /*01d0*/  LDG.E R0, desc[UR10][R4.64+-0x8] ;  /* 0xfffff80a04007981 */ /* 0x000ea4000c1e1900 */
[----:B--23-5:R-:W-:-:S05]  /*01e0*/  FADD R7, R0, R7 ;  /* 0x0000000700077221 */ /* 0x02cfca0000000000 */
[----:B------:R0:W-:Y:S04]  /*01f0*/  STG.E desc[UR10][R2.64+0xc], R7 ;  /* 0x00000c0702007986 */ /* 0x0001e8000c10190a */
[----:B------:R-:W2:Y:S02]  /*0200*/  LDG.E R0, desc[UR10][R4.64+-0x4] ;  /* 0xfffffc0a04007981 */ /* 0x000ea4000c1e1900 */
[----:B--2---:R-:W-:-:S05]  /*0210*/  FADD R9, R7, R0 ;  /* 0x0000000007097221 */ /* 0x004fca0000000000 */
[----:B------:R1:W-:Y:S04]  /*0220*/  STG.E desc[UR10][R2.64+0xc], R9 ;  /* 0x00000c0902007986 */ /* 0x0003e8000c10190a */
[----:B------:R-:W2:Y:S02]  /*0230*/  LDG.E R0, desc[UR10][R4.64] ;  /* 0x0000000a04007981 */ /* 0x000ea4000c1e1900 */
[----:B--2---:R-:W-:-:S05]  /*0240*/  FADD R11, R9, R0 ;  /* 0x00000000090b7221 */ /* 0x004fca0000000000 */
[----:B------:R2:W-:Y:S04]  /*0250*/  STG.E desc[UR10][R2.64+0xc], R11 ;  /* 0x00000c0b02007986 */ /* 0x0005e8000c10190a */
[----:B------:R-:W3:Y:S02]  /*0260*/  LDG.E R0, desc[UR10][R4.64+0x4] ;  /* 0x0000040a04007981 */ /* 0x000ee4000c1e1900 */
[----:B---3--:R-:W-:-:S05]  /*0270*/  FADD R13, R11, R0 ;  /* 0x000000000b0d7221 */ /* 0x008fca0000000000 */
[----:B------:R3:W-:Y:S04]  /*0280*/  STG.E desc[UR10][R2.64+0xc], R13 ;  /* 0x00000c0d02007986 */ /* 0x0007e8000c10190a */
[----:B------:R-:W0:Y:S02]  /*0290*/  LDG.E R0, desc[UR10][R4.64+0x8] ;  /* 0x0000080a04007981 */ /* 0x000e24000c1e1900 */
[----:B0-----:R-:W-:-:S05]  /*02a0*/  FADD R7, R13, R0 ;  /* 0x000000000d077221 */ /* 0x001fca0000000000 */
[----:B------:R0:W-:Y:S04]  /*02b0*/  STG.E desc[UR10][R2.64+0xc], R7 ;  /* 0x00000c0702007986 */ /* 0x0001e8000c10190a */
[----:B------:R-:W1:Y:S02]  /*02c0*/  LDG.E R0, desc[UR10][R4.64+0xc] ;  /* 0x00000c0a04007981 */ /* 0x000e64000c1e1900 */
[----:B-1----:R-:W-:-:S05]  /*02d0*/  FADD R9, R7, R0 ;  /* 0x0000000007097221 */ /* 0x002fca0000000000 */
        /* <DEDUP_REMOVED lines=9> */
[----:B------:R-:W-:Y:S04]  /*0370*/  STG.E desc[UR10][R2.64+0xc], R7 ;  /* 0x00000c0702007986 */ /* 0x000fe8000c10190a */
        /* <DEDUP_REMOVED lines=18> */
[----:B------:R-:W4:Y:S01]  /*04a0*/  LDG.E R0, desc[UR10][R4.64+0x34] ;  /* 0x0000340a04007981 */ /* 0x000f22000c1e1900 */
[----:B------:R-:W-:-:S04]  /*04b0*/  UIADD3 UR5, UPT, UPT, UR5, 0x10, URZ ;  /* 0x0000001005057890 */ /* 0x000fc8000fffe0ff */
[----:B------:R-:W-:Y:S01]  /*04c0*/  UISETP.GE.AND UP1, UPT, UR5, -0xc, UPT ;  /* 0xfffffff40500788c */ /* 0x000fe2000bf26270 */
[----:B----4-:R-:W-:Y:S01]  /*04d0*/  FADD R7, R11, R0 ;  /* 0x000000000b077221 */ /* 0x010fe20000000000 */
[----:B------:R-:W-:-:S04]  /*04e0*/  IADD3 R0, P0, PT, R4, 0x40, RZ ;  /* 0x0000004004007810 */ /* 0x000fc80007f1e0ff */
[----:B------:R3:W-:Y:S01]  /*04f0*/  STG.E desc[UR10][R2.64+0xc], R7 ;  /* 0x00000c0702007986 */ /* 0x0007e2000c10190a */
[----:B--2---:R-:W-:Y:S02]  /*0500*/  IADD3.X R13, PT, PT, RZ, R5, RZ, P0, !PT ;  /* 0x00000005ff0d7210 */ /* 0x004fe400007fe4ff */
[----:B------:R-:W-:Y:S02]  /*0510*/  MOV R4, R0 ;  /* 0x0000000000047202 */ /* 0x000fe40000000f00 */
[----:B------:R-:W-:Y:S01]  /*0520*/  MOV R5, R13 ;  /* 0x0000000d00057202 */ /* 0x000fe20000000f00 */
[----:B------:R-:W-:Y:S06]  /*0530*/  BRA.U !UP1, `(.L_x_3) ;  /* 0xfffffffd09247547 */ /* 0x000fec000b83ffff */
.L_x_2:
[----:B------:R-:W-:-:S04]  /*0540*/  UIADD3 UR6, UPT, UPT, -UR5, URZ, URZ ;  /* 0x000000ff05067290 */ /* 0x000fc8000fffe1ff */
[----:B------:R-:W-:-:S09]  /*0550*/  UISETP.GT.AND UP1, UPT, UR6, 0x4, UPT ;  /* 0x000000040600788c */ /* 0x000fd2000bf24270 */
[----:B------:R-:W-:Y:S05]  /*0560*/  BRA.U !UP1, `(.L_x_4) ;  /* 0x0000000109787547 */ /* 0x000fea000b800000 */
[----:B------:R-:W3:Y:S02]  /*0570*/  LDG.E R0, desc[UR10][R4.64+-0x8] ;  /* 0xfffff80a04007981 */ /* 0x000ee4000c1e1900 */
[----:B---3-5:R-:W-:-:S05]  /*0580*/  FADD R7, R7, R0 ;  /* 0x0000000007077221 */ /* 0x028fca0000000000 */
[----:B------:R-:W-:Y:S04]  /*0590*/  STG.E desc[UR10][R2.64+0xc], R7 ;  /* 0x00000c0702007986 */ /* 0x000fe8000c10190a */
[----:B------:R-:W2:Y:S02]  /*05a0*/  LDG.E R0, desc[UR10][R4.64+-0x4] ;  /* 0xfffffc0a04007981 */ /* 0x000ea4000c1e1900 */
[----:B--2---:R-:W-:-:S05]  /*05b0*/  FADD R9, R7, R0 ;  /* 0x0000000007097221 */ /* 0x004fca0000000000 */
        /* <DEDUP_REMOVED lines=16> */
[----:B------:R-:W3:Y:S01]  /*06c0*/  LDG.E R0, desc[UR10][R4.64+0x14] ;  /* 0x0000140a04007981 */ /* 0x000ee2000c1e1900 */
[----:B------:R-:W-:Y:S02]  /*06d0*/  UIADD3 UR5, UPT, UPT, UR5, 0x8, URZ ;  /* 0x0000000805057890 */ /* 0x000fe4000fffe0ff */
[----:B------:R-:W-:Y:S01]  /*06e0*/  UPLOP3.LUT UP0, UPT, UPT, UPT, UPT, 0x40, 0x4 ;  /* 0x000000000004789c */ /* 0x000fe20003f0e870 */
[----:B---3--:R-:W-:Y:S01]  /*06f0*/  FADD R7, R11, R0 ;  /* 0x000000000b077221 */ /* 0x008fe20000000000 */
[----:B------:R-:W-:-:S04]  /*0700*/  IADD3 R0, P0, PT, R4, 0x20, RZ ;  /* 0x0000002004007810 */ /* 0x000fc80007f1e0ff */
[----:B------:R4:W-:Y:S01]  /*0710*/  STG.E desc[UR10][R2.64+0xc], R7 ;  /* 0x00000c0702007986 */ /* 0x0009e2000c10190a */
[----:B--2---:R-:W-:Y:S02]  /*0720*/  IADD3.X R13, PT, PT, RZ, R5, RZ, P0, !PT ;  /* 0x00000005ff0d7210 */ /* 0x004fe400007fe4ff */
[----:B------:R-:W-:Y:S02]  /*0730*/  MOV R4, R0 ;  /* 0x0000000000047202 */ /* 0x000fe40000000f00 */
[----:B------:R-:W-:-:S07]  /*0740*/  MOV R5, R13 ;  /* 0x0000000d00057202 */ /* 0x000fce0000000f00 */
.L_x_4:
[----:B------:R-:W-:-:S09]  /*0750*/  UISETP.NE.OR UP0, UPT, UR5, URZ, UP0 ;  /* 0x000000ff0500728c */ /* 0x000fd20008705670 */
[----:B------:R-:W-:Y:S05]  /*0760*/  BRA.U !UP0, `(.L_x_0) ;  /* 0x00000001084c7547 */ /* 0x000fea000b800000 */
.L_x_1:
[----:B------:R-:W3:Y:S02]  /*0770*/  LDG.E R0, desc[UR10][R4.64+-0x8] ;  /* 0xfffff80a04007981 */ /* 0x000ee4000c1e1900 */
[----:B---345:R-:W-:-:S05]  /*0780*/  FADD R9, R0, R7 ;  /* 0x0000000700097221 */ /* 0x038fca0000000000 */
[----:B------:R0:W-:Y:S04]  /*0790*/  STG.E desc[UR10][R2.64+0xc], R9 ;  /* 0x00000c0902007986 */ /* 0x0001e8000c10190a */
[----:B------:R-:W2:Y:S02]  /*07a0*/  LDG.E R0, desc[UR10][R4.64+-0x4] ;  /* 0xfffffc0a04007981 */ /* 0x000ea4000c1e1900 */
[----:B-12---:R-:W-:-:S05]  /*07b0*/  FADD R11, R9, R0 ;  /* 0x00000000090b7221 */ /* 0x006fca0000000000 */
[----:B------:R1:W-:Y:S04]  /*07c0*/  STG.E desc[UR10][R2.64+0xc], R11 ;  /* 0x00000c0b02007986 */ /* 0x0003e8000c10190a */
[----:B------:R-:W2:Y:S02]  /*07d0*/  LDG.E R0, desc[UR10][R4.64] ;  /* 0x0000000a04007981 */ /* 0x000ea4000c1e1900 */
[----:B--2---:R-:W-:-:S05]  /*07e0*/  FADD R13, R11, R0 ;  /* 0x000000000b0d7221 */ /* 0x004fca0000000000 */
[----:B------:R1:W-:Y:S04]  /*07f0*/  STG.E desc[UR10][R2.64+0xc], R13 ;  /* 0x00000c0d02007986 */ /* 0x0003e8000c10190a */
[----:B------:R-:W2:Y:S01]  /*0800*/  LDG.E R0, desc[UR10][R4.64+0x4] ;  /* 0x0000040a04007981 */ /* 0x000ea2000c1e1900 */
[----:B------:R-:W-:-:S04]  /*0810*/  UIADD3 UR5, UPT, UPT, UR5, 0x4, URZ ;  /* 0x0000000405057890 */ /* 0x000fc8000fffe0ff */
[----:B------:R-:W-:Y:S01]  /*0820*/  UISETP.NE.AND UP0, UPT, UR5, URZ, UPT ;  /* 0x000000ff0500728c */ /* 0x000fe2000bf05270 */
[----:B--2---:R-:W-:Y:S01]  /*0830*/  FADD R7, R13, R0 ;  /* 0x000000000d077221 */ /* 0x004fe20000000000 */
[----:B------:R-:W-:-:S04]  /*0840*/  IADD3 R0, P0, PT, R4, 0x10, RZ ;  /* 0x0000001004007810 */ /* 0x000fc80007f1e0ff */
[----:B------:R1:W-:Y:S01]  /*0850*/  STG.E desc[UR10][R2.64+0xc], R7 ;  /* 0x00000c0702007986 */ /* 0x0003e2000c10190a */
[----:B0-----:R-:W-:Y:S02]  /*0860*/  IADD3.X R9, PT, PT, RZ, R5, RZ, P0, !PT ;  /* 0x00000005ff097210 */ /* 0x001fe400007fe4ff */
[----:B------:R-:W-:Y:S02]  /*0870*/  MOV R4, R0 ;  /* 0x0000000000047202 */ /* 0x000fe40000000f00 */
[----:B------:R-:W-:Y:S01]  /*0880*/  MOV R5, R9 ;  /* 0x0000000900057202 */ /* 0x000fe20000000f00 */
[----:B------:R-:W-:Y:S06]  /*0890*/  BRA.U UP0, `(.L_x_1) ;  /* 0xfffffffd00b47547 */ /* 0x000fec000b83ffff */
.L_x_0:
[----:B------:R-:W-:-:S13]  /*08a0*/  ISETP.NE.AND P0, PT, RZ, UR8, PT ;  /* 0x00000008ff007c0c */ /* 0x000fda000bf05270 */
[----:B------:R-:W-:Y:S05]  /*08b0*/  @!P0 EXIT ;  /* 0x000000000000894d */ /* 0x000fea0003800000 */
[----:B------:R-:W0:Y:S01]  /*08c0*/  LDCU.64 UR6, c[0x0][0x388] ;  /* 0x00007100ff0677ac */ /* 0x000e220008000a00 */
[----:B------:R-:W-:Y:S02]  /*08d0*/  UIADD3 UR8, UPT, UPT, -UR8, URZ, URZ ;  /* 0x000000ff08087290 */ /* 0x000fe4000fffe1ff */
[----:B0-----:R-:W-:-:S12]  /*08e0*/  UIMAD.WIDE.U32 UR4, UR4, 0x4, UR6 ;  /* 0x00000004040478a5 */ /* 0x001fd8000f8e0006 */
.L_x_5:
[----:B------:R-:W-:Y:S02]  /*08f0*/  MOV R4, UR4 ;  /* 0x0000000400047c02 */ /* 0x000fe40008000f00 */
[----:B------:R-:W-:-:S05]  /*0900*/  MOV R5, UR5 ;  /* 0x0000000500057c02 */ /* 0x000fca0008000f00 */
[----:B------:R-:W1:Y:S01]  /*0910*/  LDG.E R4, desc[UR10][R4.64] ;  /* 0x0000000a04047981 */ /* 0x000e62000c1e1900 */
[----:B------:R-:W-:Y:S02]  /*0920*/  UIADD3 UR4, UP0, UPT, UR4, 0x4, URZ ;  /* 0x0000000404047890 */ /* 0x000fe4000ff1e0ff */
[----:B------:R-:W-:Y:S02]  /*0930*/  UIADD3 UR8, UPT, UPT, UR8, 0x1, URZ ;  /* 0x0000000108087890 */ /* 0x000fe4000fffe0ff */
[----:B------:R-:W-:Y:S02]  /*0940*/  UIADD3.X UR5, UPT, UPT, URZ, UR5, URZ, UP0, !UPT ;  /* 0x00000005ff057290 */ /* 0x000fe400087fe4ff */
[----:B------:R-:W-:Y:S01]  /*0950*/  UISETP.NE.AND UP0, UPT, UR8, URZ, UPT ;  /* 0x000000ff0800728c */ /* 0x000fe2000bf05270 */
[----:B01-345:R-:W-:-:S05]  /*0960*/  FADD R7, R4, R7 ;  /* 0x0000000704077221 */ /* 0x03bfca0000000000 */
[----:B------:R0:W-:Y:S03]  /*0970*/  STG.E desc[UR10][R2.64+0xc], R7 ;  /* 0x00000c0702007986 */ /* 0x0001e6000c10190a */
[----:B------:R-:W-:Y:S05]  /*0980*/  BRA.U UP0, `(.L_x_5) ;  /* 0xfffffffd00d87547 */ /* 0x000fea000b83ffff */
[----:B------:R-:W-:Y:S05]  /*0990*/  EXIT ;  /* 0x000000000000794d */ /* 0x000fea0003800000 */
.L_x_6:
[----:B------:R-:W-:-:S00]  /*09a0*/  BRA `(.L_x_6) ;  /* 0xfffffffc00fc7947 */ /* 0x000fc0000383ffff */
[----:B------:R-:W-:-:S00]  /*09b0*/  NOP ;  /* 0x0000000000007918 */ /* 0x000fc00000000000 */
        /* <DEDUP_REMOVED lines=12> */
.L_x_19:


//--------------------- .text._Z4scanP4DataPfii   --------------------------
	.section	.text._Z4scanP4DataPfii,"ax",@progbits
	.align	128
        .global         _Z4scanP4DataPfii
        .type           _Z4scanP4DataPfii,@function
        .size           _Z4scanP4DataPfii,(.L_x_20 - _Z4scanP4DataPfii)
        .other          _Z4scanP4DataPfii,@"STO_CUDA_ENTRY STV_DEFAULT"
_Z4scanP4DataPfii:
.text._Z4scanP4DataPfii:
[----:B------:R-:W-:Y:S01]  /*0000*/  LDC R1, c[0x0][0x37c] ;  /* 0x0000df00ff017b82 */ /* 0x000fe20000000800 */
[----:B------:R-:W0:Y:S01]  /*0010*/  S2R R13, SR_CTAID.X ;  /* 0x00000000000d7919 */ /* 0x000e220000002500 */
[----:B------:R-:W0:Y:S01]  /*0020*/  LDCU.64 UR4, c[0x0][0x390] ;  /* 0x00007200ff0477ac */ /* 0x000e220008000a00 */
[----:B------:R-:W-:Y:S01]  /*0030*/  BSSY.RECONVERGENT B0, `(.L_x_7) ;  /* 0x000000f000007945 */ /* 0x000fe20003800200 */
[----:B------:R-:W1:Y:S01]  /*0040*/  S2R R15, SR_TID.X ;  /* 0x00000000000f7919 */ /* 0x000e620000002100 */
[----:B------:R-:W2:Y:S01]  /*0050*/  LDCU.64 UR6, c[0x0][0x358] ;  /* 0x00006b00ff0677ac */ /* 0x000ea20008000a00 */
[----:B0-----:R-:W-:-:S05]  /*0060*/  IMAD R0, R13, UR5, RZ ;  /* 0x000000050d007c24 */ /* 0x001fca000f8e02ff */
[----:B-1----:R-:W-:-:S04]  /*0070*/  IADD3 R9, PT, PT, R0, R15, RZ ;  /* 0x0000000f00097210 */ /* 0x002fc80007ffe0ff */
[----:B------:R-:W-:-:S13]  /*0080*/  ISETP.GE.AND P0, PT, R9, UR4, PT ;  /* 0x0000000409007c0c */ /* 0x000fda000bf06270 */
[----:B--2---:R-:W-:Y:S05]  /*0090*/  @P0 BRA `(.L_x_8) ;  /* 0x0000000000140947 */ /* 0x004fea0003800000 */
[----:B------:R-:W0:Y:S02]  /*00a0*/  LDC.64 R2, c[0x0][0x380] ;  /* 0x0000e000ff027b82 */ /* 0x000e240000000a00 */
[----:B0-----:R-:W-:-:S05]  /*00b0*/  IMAD.WIDE R2, R9, 0x10, R2 ;  /* 0x0000001009027825 */ /* 0x001fca00078e0202 */
[----:B------:R-:W2:Y:S04]  /*00c0*/  LDG.E R5, desc[UR6][R2.64+0x4] ;  /* 0x0000040602057981 */ /* 0x000ea8000c1e1900 */
[----:B--2---:R1:W-:Y:S01]  /*00d0*/  STG.E desc[UR6][R2.64+0xc], R5 ;  /* 0x00000c0502007986 */ /* 0x0043e2000c101906 */
[----:B------:R-:W-:Y:S05]  /*00e0*/  BRA `(.L_x_9) ;  /* 0x00000000000c7947 */ /* 0x000fea0003800000 */
.L_x_8:
[----:B------:R-:W0:Y:S02]  /*00f0*/  LDC.64 R2, c[0x0][0x380] ;  /* 0x0000e000ff027b82 */ /* 0x000e240000000a00 */
[----:B0-----:R-:W-:-:S05]  /*0100*/  IMAD.WIDE R2, R9, 0x10, R2 ;  /* 0x0000001009027825 */ /* 0x001fca00078e0202 */
[----:B------:R0:W-:Y:S02]  /*0110*/  STG.E desc[UR6][R2.64+0xc], RZ ;  /* 0x00000cff02007986 */ /* 0x0001e4000c101906 */
.L_x_9:
[----:B------:R-:W-:Y:S05]  /*0120*/  BSYNC.RECONVERGENT B0 ;  /* 0x0000000000007941 */ /* 0x000fea0003800200 */
.L_x_7:
[----:B------:R-:W2:Y:S01]  /*0130*/  LDCU UR4, c[0x0][0x360] ;  /* 0x00006c00ff0477ac */ /* 0x000ea20008000800 */
[----:B------:R-:W-:Y:S01]  /*0140*/  BAR.SYNC.DEFER_BLOCKING 0x0 ;  /* 0x0000000000007b1d */ /* 0x000fe20000010000 */
[----:B--2---:R-:W-:-:S09]  /*0150*/  UISETP.GE.U32.AND UP0, UPT, UR4, 0x2, UPT ;  /* 0x000000020400788c */ /* 0x004fd2000bf06070 */
[----:B------:R-:W-:Y:S05]  /*0160*/  BRA.U !UP0, `(.L_x_10) ;  /* 0x0000000108407547 */ /* 0x000fea000b800000 */
[----:B------:R-:W2:Y:S01]  /*0170*/  LDC.64 R6, c[0x0][0x380] ;  /* 0x0000e000ff067b82 */ /* 0x000ea20000000a00 */
[----:B------:R-:W-:-:S05]  /*0180*/  UMOV UR5, 0x1 ;  /* 0x0000000100057882 */ /* 0x000fca0000000000 */
.L_x_13:
[----:B-1----:R-:W-:Y:S01]  /*0190*/  IADD3 R5, PT, PT, R9, -UR5, RZ ;  /* 0x8000000509057c10 */ /* 0x002fe2000fffe0ff */
[----:B------:R-:W-:Y:S01]  /*01a0*/  BAR.SYNC.DEFER_BLOCKING 0x0 ;  /* 0x0000000000007b1d */ /* 0x000fe20000010000 */
[----:B------:R-:W-:Y:S02]  /*01b0*/  USHF.L.U32 UR5, UR5, 0x1, URZ ;  /* 0x0000000105057899 */ /* 0x000fe400080006ff */
[----:B------:R-:W-:-:S03]  /*01c0*/  ISETP.GE.AND P0, PT, R5, R0, PT ;  /* 0x000000000500720c */ /* 0x000fc60003f06270 */
[----:B------:R-:W-:Y:S10]  /*01d0*/  BSSY.RECONVERGENT B0, `(.L_x_11) ;  /* 0x0000007000007945 */ /* 0x000ff40003800200 */
[----:B------:R-:W-:Y:S05]  /*01e0*/  @!P0 BRA `(.L_x_12) ;  /* 0x0000000000148947 */ /* 0x000fea0003800000 */
[----:B--2---:R-:W-:Y:S01]  /*01f0*/  IMAD.WIDE R4, R5, 0x10, R6 ;  /* 0x0000001005047825 */ /* 0x004fe200078e0206 */
[----:B------:R-:W2:Y:S05]  /*0200*/  LDG.E R11, desc[UR6][R2.64+0xc] ;  /* 0x00000c06020b7981 */ /* 0x000eaa000c1e1900 */
[----:B------:R-:W2:Y:S02]  /*0210*/  LDG.E R4, desc[UR6][R4.64+0xc] ;  /* 0x00000c0604047981 */ /* 0x000ea4000c1e1900 */
[----:B--2---:R-:W-:-:S05]  /*0220*/  FADD R11, R4, R11 ;  /* 0x0000000b040b7221 */ /* 0x004fca0000000000 */
[----:B------:R1:W-:Y:S02]  /*0230*/  STG.E desc[UR6][R2.64+0xc], R11 ;  /* 0x00000c0b02007986 */ /* 0x0003e4000c101906 */
.L_x_12:
[----:B------:R-:W-:Y:S05]  /*0240*/  BSYNC.RECONVERGENT B0 ;  /* 0x0000000000007941 */ /* 0x000fea0003800200 */
.L_x_11:
[----:B------:R-:W-:-:S09]  /*0250*/  UISETP.GE.U32.AND UP0, UPT, UR5, UR4, UPT ;  /* 0x000000040500728c */ /* 0x000fd2000bf06070 */
[----:B------:R-:W-:Y:S05]  /*0260*/  BRA.U !UP0, `(.L_x_13) ;  /* 0xfffffffd08c87547 */ /* 0x000fea000b83ffff */
.L_x_10:
[----:B------:R-:W-:Y:S01]  /*0270*/  UIADD3 UR4, UPT, UPT, UR4, -0x1, URZ ;  /* 0xffffffff04047890 */ /* 0x000fe2000fffe0ff */
[----:B------:R-:W-:Y:S05]  /*0280*/  BSSY.RECONVERGENT B0, `(.L_x_14) ;  /* 0x0000009000007945 */ /* 0x000fea0003800200 */
[----:B------:R-:W-:-:S13]  /*0290*/  ISETP.NE.AND P0, PT, R15, UR4, PT ;  /* 0x000000040f007c0c */ /* 0x000fda000bf05270 */
[----:B------:R-:W-:Y:S05]  /*02a0*/  @P0 BRA `(.L_x_15) ;  /* 0x0000000000180947 */ /* 0x000fea0003800000 */
[----:B01----:R-:W0:Y:S02]  /*02b0*/  LDC.64 R2, c[0x0][0x380] ;  /* 0x0000e000ff027b82 */ /* 0x003e240000000a00 */
[----:B0-----:R-:W-:-:S06]  /*02c0*/  IMAD.WIDE R4, R9, 0x10, R2 ;  /* 0x0000001009047825 */ /* 0x001fcc00078e0202 */
[----:B------:R-:W0:Y:S01]  /*02d0*/  LDC.64 R2, c[0x0][0x388] ;  /* 0x0000e200ff027b82 */ /* 0x000e220000000a00 */
[----:B------:R-:W3:Y:S01]  /*02e0*/  LDG.E R5, desc[UR6][R4.64+0xc] ;  /* 0x00000c0604057981 */ /* 0x000ee2000c1e1900 */
[----:B0-----:R-:W-:-:S05]  /*02f0*/  IMAD.WIDE.U32 R2, R13, 0x4, R2 ;  /* 0x000000040d027825 */ /* 0x001fca00078e0002 */
[----:B---3--:R3:W-:Y:S02]  /*0300*/  STG.E desc[UR6][R2.64], R5 ;  /* 0x0000000502007986 */ /* 0x0087e4000c101906 */
.L_x_15:
[----:B------:R-:W-:Y:S05]  /*0310*/  BSYNC.RECONVERGENT B0 ;  /* 0x0000000000007941 */ /* 0x000fea0003800200 */
.L_x_14:
[----:B------:R-:W-:Y:S06]  /*0320*/  BAR.SYNC.DEFER_BLOCKING 0x0 ;  /* 0x0000000000007b1d */ /* 0x000fec0000010000 */
[----:B------:R-:W-:Y:S05]  /*0330*/  EXIT ;  /* 0x000000000000794d */ /* 0x000fea0003800000 */
.L_x_16:
        /* <DEDUP_REMOVED lines=12> */
.L_x_20:


//--------------------- .text._Z7bitonicP4Dataii  --------------------------
	.section	.text._Z7bitonicP4Dataii,"ax",@progbits
	.align	128
        .global         _Z7bitonicP4Dataii
        .type           _Z7bitonicP4Dataii,@function
        .size           _Z7bitonicP4Dataii,(.L_x_21 - _Z7bitonicP4Dataii)
        .other          _Z7bitonicP4Dataii,@"STO_CUDA_ENTRY STV_DEFAULT"
_Z7bitonicP4Dataii:
.text._Z7bitonicP4Dataii:
[----:B------:R-:W-:Y:S01]  /*0000*/  LDC R1, c[0x0][0x37c] ;  /* 0x0000df00ff017b82 */ /* 0x000fe20000000800 */
[----:B------:R-:W0:Y:S01]  /*0010*/  S2R R7, SR_TID.X ;  /* 0x0000000000077919 */ /* 0x000e220000002100 */
[----:B------:R-:W0:Y:S01]  /*0020*/  LDCU UR4, c[0x0][0x360] ;  /* 0x00006c00ff0477ac */ /* 0x000e220008000800 */
[----:B------:R-:W0:Y:S01]  /*0030*/  S2R R0, SR_CTAID.X ;  /* 0x0000000000007919 */ /* 0x000e220000002500 */
[----:B------:R-:W1:Y:S01]  /*0040*/  LDCU UR5, c[0x0][0x388] ;  /* 0x00007100ff0577ac */ /* 0x000e620008000800 */
[----:B0-----:R-:W-:-:S05]  /*0050*/  IMAD R7, R0, UR4, R7 ;  /* 0x0000000400077c24 */ /* 0x001fca000f8e0207 */
[----:B-1----:R-:W-:-:S04]  /*0060*/  LOP3.LUT R9, R7, UR5, RZ, 0x3c, !PT ;  /* 0x0000000507097c12 */ /* 0x002fc8000f8e3cff */
[----:B------:R-:W-:-:S13]  /*0070*/  ISETP.GT.AND P0, PT, R9, R7, PT ;  /* 0x000000070900720c */ /* 0x000fda0003f04270 */
[----:B------:R-:W-:Y:S05]  /*0080*/  @!P0 EXIT ;  /* 0x000000000000894d */ /* 0x000fea0003800000 */
[----:B------:R-:W0:Y:S02]  /*0090*/  LDCU UR4, c[0x0][0x38c] ;  /* 0x00007180ff0477ac */ /* 0x000e240008000800 */
[----:B0-----:R-:W-:Y:S01]  /*00a0*/  LOP3.LUT P0, RZ, R7, UR4, RZ, 0xc0, !PT ;  /* 0x0000000407ff7c12 */ /* 0x001fe2000f80c0ff */
[----:B------:R-:W0:-:S12]  /*00b0*/  LDCU.64 UR4, c[0x0][0x358] ;  /* 0x00006b00ff0477ac */ /* 0x000e180008000a00 */
[----:B------:R-:W-:Y:S05]  /*00c0*/  @P0 BRA `(.L_x_17) ;  /* 0x0000000000580947 */ /* 0x000fea0003800000 */
[----:B------:R-:W1:Y:S02]  /*00d0*/  LDC.64 R4, c[0x0][0x380] ;  /* 0x0000e000ff047b82 */ /* 0x000e640000000a00 */
[----:B-1----:R-:W-:-:S04]  /*00e0*/  IMAD.WIDE R2, R7, 0x10, R4 ;  /* 0x0000001007027825 */ /* 0x002fc800078e0204 */
[----:B------:R-:W-:Y:S01]  /*00f0*/  IMAD.WIDE R4, R9, 0x10, R4 ;  /* 0x0000001009047825 */ /* 0x000fe200078e0204 */
[----:B0-----:R-:W2:Y:S04]  /*0100*/  LDG.E R7, desc[UR4][R2.64] ;  /* 0x0000000402077981 */ /* 0x001ea8000c1e1900 */
[----:B------:R-:W2:Y:S02]  /*0110*/  LDG.E R0, desc[UR4][R4.64] ;  /* 0x0000000404007981 */ /* 0x000ea4000c1e1900 */
[----:B--2---:R-:W-:-:S13]  /*0120*/  FSETP.GT.AND P0, PT, R7, R0, PT ;  /* 0x000000000700720b */ /* 0x004fda0003f04000 */
[----:B------:R-:W-:Y:S05]  /*0130*/  @!P0 EXIT ;  /* 0x000000000000894d */ /* 0x000fea0003800000 */
[----:B------:R-:W2:Y:S04]  /*0140*/  LDG.E R15, desc[UR4][R4.64+0x4] ;  /* 0x00000404040f7981 */ /* 0x000ea8000c1e1900 */
[----:B------:R-:W3:Y:S04]  /*0150*/  LDG.E R17, desc[UR4][R4.64+0x8] ;  /* 0x0000080404117981 */ /* 0x000ee8000c1e1900 */
[----:B------:R-:W4:Y:S04]  /*0160*/  LDG.E R19, desc[UR4][R4.64+0xc] ;  /* 0x00000c0404137981 */ /* 0x000f28000c1e1900 */
[----:B------:R-:W5:Y:S04]  /*0170*/  LDG.E R9, desc[UR4][R2.64+0x4] ;  /* 0x0000040402097981 */ /* 0x000f68000c1e1900 */
[----:B------:R-:W5:Y:S04]  /*0180*/  LDG.E R11, desc[UR4][R2.64+0x8] ;  /* 0x00000804020b7981 */ /* 0x000f68000c1e1900 */
[----:B------:R-:W5:Y:S04]  /*0190*/  LDG.E R13, desc[UR4][R2.64+0xc] ;  /* 0x00000c04020d7981 */ /* 0x000f68000c1e1900 */
[----:B------:R-:W-:Y:S04]  /*01a0*/  STG.E desc[UR4][R2.64], R0 ;  /* 0x0000000002007986 */ /* 0x000fe8000c101904 */
[----:B--2---:R-:W-:Y:S04]  /*01b0*/  STG.E desc[UR4][R2.64+0x4], R15 ;  /* 0x0000040f02007986 */ /* 0x004fe8000c101904 */
[----:B---3--:R-:W-:Y:S04]  /*01c0*/  STG.E desc[UR4][R2.64+0x8], R17 ;  /* 0x0000081102007986 */ /* 0x008fe8000c101904 */
[----:B----4-:R-:W-:Y:S04]  /*01d0*/  STG.E desc[UR4][R2.64+0xc], R19 ;  /* 0x00000c1302007986 */ /* 0x010fe8000c101904 */
[----:B------:R-:W-:Y:S04]  /*01e0*/  STG.E desc[UR4][R4.64], R7 ;  /* 0x0000000704007986 */ /* 0x000fe8000c101904 */
[----:B-----5:R-:W-:Y:S04]  /*01f0*/  STG.E desc[UR4][R4.64+0x4], R9 ;  /* 0x0000040904007986 */ /* 0x020fe8000c101904 */
[----:B------:R-:W-:Y:S04]  /*0200*/  STG.E desc[UR4][R4.64+0x8], R11 ;  /* 0x0000080b04007986 */ /* 0x000fe8000c101904 */
[----:B------:R-:W-:Y:S01]  /*0210*/  STG.E desc[UR4][R4.64+0xc], R13 ;  /* 0x00000c0d04007986 */ /* 0x000fe2000c101904 */
[----:B------:R-:W-:Y:S05]  /*0220*/  EXIT ;  /* 0x000000000000794d */ /* 0x000fea0003800000 */
.L_x_17:
[----:B------:R-:W1:Y:S02]  /*0230*/  LDC.64 R2, c[0x0][0x380] ;  /* 0x0000e000ff027b82 */ /* 0x000e640000000a00 */
[----:B-1----:R-:W-:-:S04]  /*0240*/  IMAD.WIDE R4, R7, 0x10, R2 ;  /* 0x0000001007047825 */ /* 0x002fc800078e0202 */
[----:B------:R-:W-:Y:S01]  /*0250*/  IMAD.WIDE R2, R9, 0x10, R2 ;  /* 0x0000001009027825 */ /* 0x000fe200078e0202 */
[----:B0-----:R-:W2:Y:S04]  /*0260*/  LDG.E R7, desc[UR4][R4.64] ;  /* 0x0000000404077981 */ /* 0x001ea8000c1e1900 */
[----:B------:R-:W2:Y:S02]  /*0270*/  LDG.E R0, desc[UR4][R2.64] ;  /* 0x0000000402007981 */ /* 0x000ea4000c1e1900 */
[----:B--2---:R-:W-:-:S13]  /*0280*/  FSETP.GEU.AND P0, PT, R7, R0, PT ;  /* 0x000000000700720b */ /* 0x004fda0003f0e000 */
[----:B------:R-:W-:Y:S05]  /*0290*/  @P0 EXIT ;  /* 0x000000000000094d */ /* 0x000fea0003800000 */
        /* <DEDUP_REMOVED lines=15> */
.L_x_18:
        /* <DEDUP_REMOVED lines=15> */
.L_x_21:


//--------------------- .nv.shared.reserved.0     --------------------------
	.section	.nv.shared.reserved.0,"aw",@nobits
	.weak		__nv_reservedSMEM_offset_0_alias
	.size		__nv_reservedSMEM_offset_0_alias, 0, 64
	.other		__nv_reservedSMEM_offset_0_alias,@"STO_CUDA_RESERVED_SHARED STV_DEFAULT"
__nv_reservedSMEM_offset_0_alias:
	.zero		0
	.zero		64


//--------------------- .nv.constant0._Z5accumP4DataPfii --------------------------
	.section	.nv.constant0._Z5accumP4DataPfii,"a",@progbits
	.sectionflags	@""
	.align	4
.nv.constant0._Z5accumP4DataPfii:
	.zero		920


//--------------------- .nv.constant0._Z4scanP4DataPfii --------------------------
	.section	.nv.constant0._Z4scanP4DataPfii,"a",@progbits
	.sectionflags	@""
	.align	4
.nv.constant0._Z4scanP4DataPfii:
	.zero		920


//--------------------- .nv.constant0._Z7bitonicP4Dataii --------------------------
	.section	.nv.constant0._Z7bitonicP4Dataii,"a",@progbits
	.sectionflags	@""
	.align	4
.nv.constant0._Z7bitonicP4Dataii:
	.zero		912


//--------------------- SYMBOLS --------------------------

	.type		.nv.reservedSmem.offset0,@object
	.size		.nv.reservedSmem.offset0,0x4
